	.headerflags	@"EF_CUDA_TEXMODE_UNIFIED EF_CUDA_64BIT_ADDRESS EF_CUDA_ACCELERATORS EF_CUDA_SM90 EF_CUDA_VIRTUAL_SM(EF_CUDA_SM90)"
	.elftype	@"ET_EXEC"


//--------------------- .nv.info                  --------------------------
	.section	.nv.info,"",@"SHT_CUDA_INFO"
	.align	4


	//----- nvinfo : EIATTR_REGCOUNT
	.align		4
        /*0000*/ 	.byte	0x04, 0x2f
        /*0002*/ 	.short	(.L_1 - .L_0)
	.align		4
.L_0:
        /*0004*/ 	.word	index@(triton_poi_fused_relu_threshold_backward_12)
        /*0008*/ 	.word	0x0000000e


	//----- nvinfo : EIATTR_MIN_STACK_SIZE
	.align		4
.L_1:
        /*000c*/ 	.byte	0x04, 0x12
        /*000e*/ 	.short	(.L_3 - .L_2)
	.align		4
.L_2:
        /*0010*/ 	.word	index@(triton_poi_fused_relu_threshold_backward_12)
        /*0014*/ 	.word	0x00000000


	//----- nvinfo : EIATTR_FRAME_SIZE
	.align		4
.L_3:
        /*0018*/ 	.byte	0x04, 0x11
        /*001a*/ 	.short	(.L_5 - .L_4)
	.align		4
.L_4:
        /*001c*/ 	.word	index@(triton_poi_fused_relu_threshold_backward_12)
        /*0020*/ 	.word	0x00000000


	//----- nvinfo : EIATTR_MIN_STACK_SIZE
	.align		4
.L_5:
        /*0024*/ 	.byte	0x04, 0x12
        /*0026*/ 	.short	(.L_7 - .L_6)
	.align		4
.L_6:
        /*0028*/ 	.word	index@(triton_poi_fused_relu_threshold_backward_12)
        /*002c*/ 	.word	0x00000000
.L_7:


//--------------------- .nv.info.triton_poi_fused_relu_threshold_backward_12 --------------------------
	.section	.nv.info.triton_poi_fused_relu_threshold_backward_12,"",@"SHT_CUDA_INFO"
	.sectionflags	@""
	.align	4


	//----- nvinfo : EIATTR_CUDA_API_VERSION
	.align		4
        /*0000*/ 	.byte	0x04, 0x37
        /*0002*/ 	.short	(.L_9 - .L_8)
.L_8:
        /*0004*/ 	.word	0x0000007c


	//----- nvinfo : EIATTR_KPARAM_INFO
	.align		4
.L_9:
        /*0008*/ 	.byte	0x04, 0x17
        /*000a*/ 	.short	(.L_11 - .L_10)
.L_10:
        /*000c*/ 	.word	0x00000000
        /*0010*/ 	.short	0x0003
        /*0012*/ 	.short	0x0018
        /*0014*/ 	.byte	0x00, 0xf0, 0x11, 0x00


	//----- nvinfo : EIATTR_KPARAM_INFO
	.align		4
.L_11:
        /*0018*/ 	.byte	0x04, 0x17
        /*001a*/ 	.short	(.L_13 - .L_12)
.L_12:
        /*001c*/ 	.word	0x00000000
        /*0020*/ 	.short	0x0002
        /*0022*/ 	.short	0x0010
        /*0024*/ 	.byte	0x00, 0xf4, 0x21, 0x00


	//----- nvinfo : EIATTR_KPARAM_INFO
	.align		4
.L_13:
        /*0028*/ 	.byte	0x04, 0x17
        /*002a*/ 	.short	(.L_15 - .L_14)
.L_14:
        /*002c*/ 	.word	0x00000000
        /*0030*/ 	.short	0x0001
        /*0032*/ 	.short	0x0008
        /*0034*/ 	.byte	0x00, 0xf4, 0x21, 0x00


	//----- nvinfo : EIATTR_KPARAM_INFO
	.align		4
.L_15:
        /*0038*/ 	.byte	0x04, 0x17
        /*003a*/ 	.short	(.L_17 - .L_16)
.L_16:
        /*003c*/ 	.word	0x00000000
        /*0040*/ 	.short	0x0000
        /*0042*/ 	.short	0x0000
        /*0044*/ 	.byte	0x00, 0xf4, 0x21, 0x00


	//----- nvinfo : EIATTR_SPARSE_MMA_MASK
	.align		4
.L_17:
        /*0048*/ 	.byte	0x03, 0x50
        /*004a*/ 	.short	0x0000


	//----- nvinfo : EIATTR_MAXREG_COUNT
	.align		4
        /*004c*/ 	.byte	0x03, 0x1b
        /*004e*/ 	.short	0x00ff


	//----- nvinfo : EIATTR_EXIT_INSTR_OFFSETS
	.align		4
        /*0050*/ 	.byte	0x04, 0x1c
        /*0052*/ 	.short	(.L_19 - .L_18)


	//   ....[0]....
.L_18:
        /*0054*/ 	.word	0x000001b0


	//----- nvinfo : EIATTR_REQNTID
	.align		4
.L_19:
        /*0058*/ 	.byte	0x04, 0x10
        /*005a*/ 	.short	(.L_21 - .L_20)
.L_20:
        /*005c*/ 	.word	0x00000080
        /*0060*/ 	.word	0x00000001
        /*0064*/ 	.word	0x00000001


	//----- nvinfo : EIATTR_CBANK_PARAM_SIZE
	.align		4
.L_21:
        /*0068*/ 	.byte	0x03, 0x19
        /*006a*/ 	.short	0x001c


	//----- nvinfo : EIATTR_PARAM_CBANK
	.align		4
        /*006c*/ 	.byte	0x04, 0x0a
        /*006e*/ 	.short	(.L_23 - .L_22)
	.align		4
.L_22:
        /*0070*/ 	.word	index@(.nv.constant0.triton_poi_fused_relu_threshold_backward_12)
        /*0074*/ 	.short	0x0210
        /*0076*/ 	.short	0x001c


	//----- nvinfo : EIATTR_SW_WAR
	.align		4
.L_23:
        /*0078*/ 	.byte	0x04, 0x36
        /*007a*/ 	.short	(.L_25 - .L_24)
.L_24:
        /*007c*/ 	.word	0x00000008
.L_25:


//--------------------- .nv.callgraph             --------------------------
	.section	.nv.callgraph,"",@"SHT_CUDA_CALLGRAPH"
	.align	4
	.sectionentsize	8
	.align		4
        /*0000*/ 	.word	0x00000000
	.align		4
        /*0004*/ 	.word	0xffffffff
	.align		4
        /*0008*/ 	.word	0x00000000
	.align		4
        /*000c*/ 	.word	0xfffffffe
	.align		4
        /*0010*/ 	.word	0x00000000
	.align		4
        /*0014*/ 	.word	0xfffffffd
	.align		4
        /*0018*/ 	.word	0x00000000
	.align		4
        /*001c*/ 	.word	0xfffffffc


//--------------------- .text.triton_poi_fused_relu_threshold_backward_12 --------------------------
	.section	.text.triton_poi_fused_relu_threshold_backward_12,"ax",@progbits
	.align	128
        .global         triton_poi_fused_relu_threshold_backward_12
        .type           triton_poi_fused_relu_threshold_backward_12,@function
        .size           triton_poi_fused_relu_threshold_backward_12,(.L_x_1 - triton_poi_fused_relu_threshold_backward_12)
        .other          triton_poi_fused_relu_threshold_backward_12,@"STO_CUDA_ENTRY STV_DEFAULT"
triton_poi_fused_relu_threshold_backward_12:
.text.triton_poi_fused_relu_threshold_backward_12:
[----:B------:R-:W-:Y:S01]  /*0000*/  LDC R1, c[0x0][0x28] ;  /* 0x00000a00ff017b82 */ /* 0x000fe20000000800 */
[----:B------:R-:W1:Y:S07]  /*0010*/  S2R R0, SR_TID.X ;  /* 0x0000000000007919 */ /* 0x000e6e0000002100 */
[----:B------:R-:W2:Y:S01]  /*0020*/  LDC.64 R4, c[0x0][0x218] ;  /* 0x00008600ff047b82 */ /* 0x000ea20000000a00 */
[----:B------:R-:W-:Y:S01]  /*0030*/  ULDC.64 UR4, c[0x0][0x208] ;  /* 0x0000820000047ab9 */ /* 0x000fe20000000a00 */
[----:B------:R-:W-:Y:S01]  /*0040*/  ULDC.64 UR6, c[0x0][0x220] ;  /* 0x0000880000067ab9 */ /* 0x000fe20000000a00 */
[----:B------:R-:W3:Y:S05]  /*0050*/  S2R R7, SR_CTAID.X ;  /* 0x0000000000077919 */ /* 0x000eea0000002500 */
[----:B------:R-:W4:Y:S01]  /*0060*/  LDC.64 R2, c[0x0][0x210] ;  /* 0x00008400ff027b82 */ /* 0x000f220000000a00 */
[----:B-1----:R-:W-:-:S02]  /*0070*/  LOP3.LUT R0, R0, 0x7f, RZ, 0xc0, !PT ;  /* 0x0000007f00007812 */ /* 0x002fc400078ec0ff */
[----:B---3--:R-:W-:-:S03]  /*0080*/  SHF.R.S32.HI R6, RZ, 0x18, R7 ;  /* 0x00000018ff067819 */ /* 0x008fc60000011407 */
[----:B------:R-:W-:Y:S01]  /*0090*/  IMAD R7, R7, 0x80, R0 ;  /* 0x0000008007077824 */ /* 0x000fe200078e0200 */
[----:B------:R-:W-:-:S03]  /*00a0*/  SGXT R0, R6, 0x1 ;  /* 0x000000010600781a */ /* 0x000fc60000000200 */
[----:B----4-:R-:W-:Y:S01]  /*00b0*/  IMAD.WIDE R2, R7, 0x4, R2 ;  /* 0x0000000407027825 */ /* 0x010fe200078e0202 */
[----:B------:R-:W-:-:S04]  /*00c0*/  LEA.HI R0, R0, R7, RZ, 0xb ;  /* 0x0000000700007211 */ /* 0x000fc800078f58ff */
[----:B------:R-:W-:-:S05]  /*00d0*/  LOP3.LUT R0, R0, 0xfffff800, RZ, 0xc0, !PT ;  /* 0xfffff80000007812 */ /* 0x000fca00078ec0ff */
[----:B------:R-:W-:Y:S02]  /*00e0*/  IMAD.IADD R9, R7, 0x1, -R0 ;  /* 0x0000000107097824 */ /* 0x000fe400078e0a00 */
[----:B------:R-:W3:Y:S02]  /*00f0*/  LDG.E R0, desc[UR4][R2.64] ;  /* 0x0000000402007981 */ /* 0x000ee4000c1e1900 */
[----:B--2---:R-:W-:-:S06]  /*0100*/  IMAD.WIDE R4, R9, 0x4, R4 ;  /* 0x0000000409047825 */ /* 0x004fcc00078e0204 */
[----:B------:R-:W3:Y:S02]  /*0110*/  LDG.E.EL R5, desc[UR4][R4.64] ;  /* 0x0000000404057981 */ /* 0x000ee4000c2e1900 */
[C---:B---3--:R-:W-:Y:S01]  /*0120*/  FADD R6, R0.reuse, R5 ;  /* 0x0000000500067221 */ /* 0x048fe20000000000 */
[----:B------:R-:W-:-:S04]  /*0130*/  FSETP.GEU.AND P0, PT, R0, -R5, PT ;  /* 0x800000050000720b */ /* 0x000fc80003f0e000 */
[----:B------:R-:W-:Y:S02]  /*0140*/  FSEL R9, R6, RZ, P0 ;  /* 0x000000ff06097208 */ /* 0x000fe40000000000 */
[----:B------:R-:W-:Y:S02]  /*0150*/  IADD3 R6, P1, R7, UR6, RZ ;  /* 0x0000000607067c10 */ /* 0x000fe4000ff3e0ff */
[----:B------:R-:W-:Y:S02]  /*0160*/  FSETP.GTU.AND P0, PT, R9, RZ, PT ;  /* 0x000000ff0900720b */ /* 0x000fe40003f0c000 */
[----:B------:R-:W-:Y:S02]  /*0170*/  LEA.HI.X.SX32 R7, R7, UR7, 0x1, P1 ;  /* 0x0000000707077c11 */ /* 0x000fe400088f0eff */
[----:B------:R-:W-:Y:S01]  /*0180*/  SEL R11, RZ, 0x1, P0 ;  /* 0x00000001ff0b7807 */ /* 0x000fe20000000000 */
[----:B------:R-:W-:Y:S04]  /*0190*/  STG.E desc[UR4][R2.64], R9 ;  /* 0x0000000902007986 */ /* 0x000fe8000c101904 */
[----:B------:R-:W-:Y:S01]  /*01a0*/  STG.E.U8 desc[UR4][R6.64], R11 ;  /* 0x0000000b06007986 */ /* 0x000fe2000c101104 */
[----:B------:R-:W-:Y:S05]  /*01b0*/  EXIT ;  /* 0x000000000000794d */ /* 0x000fea0003800000 */
.L_x_0:
[----:B------:R-:W-:-:S00]  /*01c0*/  BRA `(.L_x_0) ;  /* 0xfffffffc00fc7947 */ /* 0x000fc0000383ffff */
[----:B------:R-:W-:-:S00]  /*01d0*/  NOP ;  /* 0x0000000000007918 */ /* 0x000fc00000000000 */
        /* <DEDUP_REMOVED lines=10> */
.L_x_1:


//--------------------- .nv.constant0.triton_poi_fused_relu_threshold_backward_12 --------------------------
	.section	.nv.constant0.triton_poi_fused_relu_threshold_backward_12,"a",@progbits
	.sectionflags	@""
	.align	4
.nv.constant0.triton_poi_fused_relu_threshold_backward_12:
	.zero		556
